//
// Generated by NVIDIA NVVM Compiler
//
// Compiler Build ID: CL-36424714
// Cuda compilation tools, release 13.0, V13.0.88
// Based on NVVM 20.0.0
//

.version 9.0
.target sm_100
.address_size 64

	// .globl	BFS
.global .align 4 .u32 firsOccurrence;

.visible .entry BFS(
	.param .u32 BFS_param_0,
	.param .u32 BFS_param_1,
	.param .u32 BFS_param_2,
	.param .u64 .ptr .align 1 BFS_param_3,
	.param .u64 .ptr .align 1 BFS_param_4,
	.param .u64 .ptr .align 1 BFS_param_5,
	.param .u64 .ptr .align 1 BFS_param_6
)
{
	.reg .pred 	%p<16>;
	.reg .b32 	%r<70>;
	.reg .b64 	%rd<36>;

	ld.param.u32 	%r35, [BFS_param_0];
	ld.param.u32 	%r33, [BFS_param_1];
	ld.param.u32 	%r34, [BFS_param_2];
	ld.param.u64 	%rd8, [BFS_param_3];
	ld.param.u64 	%rd9, [BFS_param_4];
	ld.param.u64 	%rd10, [BFS_param_5];
	ld.param.u64 	%rd11, [BFS_param_6];
	cvta.to.global.u64 	%rd1, %rd9;
	cvta.to.global.u64 	%rd2, %rd10;
	cvta.to.global.u64 	%rd3, %rd11;
	mov.u32 	%r36, %ctaid.x;
	mov.u32 	%r37, %ntid.x;
	mov.u32 	%r38, %tid.x;
	mad.lo.s32 	%r1, %r36, %r37, %r38;
	setp.ge.s32 	%p1, %r1, %r35;
	@%p1 bra 	$L__BB0_21;
	add.s32 	%r2, %r33, %r1;
	mul.lo.s32 	%r3, %r34, %r1;
	setp.lt.s32 	%p2, %r34, 1;
	@%p2 bra 	$L__BB0_13;
	and.b32  	%r4, %r34, 7;
	setp.lt.u32 	%p3, %r34, 8;
	mov.b32 	%r60, 0;
	@%p3 bra 	$L__BB0_5;
	and.b32  	%r60, %r34, 2147483640;
	neg.s32 	%r58, %r60;
	add.s64 	%rd4, %rd3, 16;
	mov.u32 	%r57, %r3;
$L__BB0_4:
	.pragma "nounroll";
	mul.wide.s32 	%rd12, %r57, 4;
	add.s64 	%rd13, %rd4, %rd12;
	mov.b32 	%r40, 2147483647;
	st.global.u32 	[%rd13+-16], %r40;
	st.global.u32 	[%rd13+-12], %r40;
	st.global.u32 	[%rd13+-8], %r40;
	st.global.u32 	[%rd13+-4], %r40;
	st.global.u32 	[%rd13], %r40;
	st.global.u32 	[%rd13+4], %r40;
	st.global.u32 	[%rd13+8], %r40;
	st.global.u32 	[%rd13+12], %r40;
	add.s32 	%r58, %r58, 8;
	add.s32 	%r57, %r57, 8;
	setp.ne.s32 	%p4, %r58, 0;
	@%p4 bra 	$L__BB0_4;
$L__BB0_5:
	setp.eq.s32 	%p5, %r4, 0;
	@%p5 bra 	$L__BB0_13;
	and.b32  	%r12, %r34, 3;
	setp.lt.u32 	%p6, %r4, 4;
	@%p6 bra 	$L__BB0_8;
	add.s32 	%r41, %r60, %r3;
	mul.wide.s32 	%rd14, %r41, 4;
	add.s64 	%rd15, %rd3, %rd14;
	mov.b32 	%r42, 2147483647;
	st.global.u32 	[%rd15], %r42;
	st.global.u32 	[%rd15+4], %r42;
	st.global.u32 	[%rd15+8], %r42;
	st.global.u32 	[%rd15+12], %r42;
	add.s32 	%r60, %r60, 4;
$L__BB0_8:
	setp.eq.s32 	%p7, %r12, 0;
	@%p7 bra 	$L__BB0_13;
	setp.eq.s32 	%p8, %r12, 1;
	@%p8 bra 	$L__BB0_11;
	add.s32 	%r43, %r60, %r3;
	mul.wide.s32 	%rd16, %r43, 4;
	add.s64 	%rd17, %rd3, %rd16;
	mov.b32 	%r44, 2147483647;
	st.global.u32 	[%rd17], %r44;
	st.global.u32 	[%rd17+4], %r44;
	add.s32 	%r60, %r60, 2;
$L__BB0_11:
	and.b32  	%r45, %r34, 1;
	setp.eq.b32 	%p9, %r45, 1;
	not.pred 	%p10, %p9;
	@%p10 bra 	$L__BB0_13;
	add.s32 	%r46, %r60, %r3;
	mul.wide.s32 	%rd18, %r46, 4;
	add.s64 	%rd19, %rd3, %rd18;
	mov.b32 	%r47, 2147483647;
	st.global.u32 	[%rd19], %r47;
$L__BB0_13:
	setp.ge.s32 	%p11, %r2, %r34;
	@%p11 bra 	$L__BB0_15;
	add.s32 	%r48, %r3, %r2;
	mul.wide.s32 	%rd20, %r48, 4;
	add.s64 	%rd21, %rd3, %rd20;
	mov.b32 	%r49, 0;
	st.global.u32 	[%rd21], %r49;
$L__BB0_15:
	mul.wide.s32 	%rd22, %r3, 4;
	add.s64 	%rd23, %rd2, %rd22;
	st.global.u32 	[%rd23], %r2;
	add.s32 	%r68, %r3, 1;
	cvta.to.global.u64 	%rd5, %rd8;
	mov.u32 	%r63, %r3;
$L__BB0_16:
	mul.wide.s32 	%rd24, %r63, 4;
	add.s64 	%rd6, %rd2, %rd24;
	ld.global.u32 	%r67, [%rd6];
	mul.wide.s32 	%rd25, %r67, 4;
	add.s64 	%rd26, %rd1, %rd25;
	ld.global.u32 	%r65, [%rd26];
	ld.global.u32 	%r50, [%rd26+4];
	setp.ge.s32 	%p12, %r65, %r50;
	@%p12 bra 	$L__BB0_20;
$L__BB0_17:
	mul.wide.s32 	%rd27, %r65, 4;
	add.s64 	%rd28, %rd5, %rd27;
	ld.global.u32 	%r25, [%rd28];
	add.s32 	%r51, %r25, %r3;
	mul.wide.s32 	%rd29, %r51, 4;
	add.s64 	%rd7, %rd3, %rd29;
	ld.global.u32 	%r52, [%rd7];
	setp.ne.s32 	%p13, %r52, 2147483647;
	@%p13 bra 	$L__BB0_19;
	add.s32 	%r53, %r67, %r3;
	mul.wide.s32 	%rd30, %r53, 4;
	add.s64 	%rd31, %rd3, %rd30;
	ld.global.u32 	%r54, [%rd31];
	add.s32 	%r55, %r54, 1;
	st.global.u32 	[%rd7], %r55;
	mul.wide.s32 	%rd32, %r68, 4;
	add.s64 	%rd33, %rd2, %rd32;
	st.global.u32 	[%rd33], %r25;
	add.s32 	%r68, %r68, 1;
	ld.global.u32 	%r67, [%rd6];
$L__BB0_19:
	add.s32 	%r65, %r65, 1;
	mul.wide.s32 	%rd34, %r67, 4;
	add.s64 	%rd35, %rd1, %rd34;
	ld.global.u32 	%r56, [%rd35+4];
	setp.lt.s32 	%p14, %r65, %r56;
	@%p14 bra 	$L__BB0_17;
$L__BB0_20:
	add.s32 	%r63, %r63, 1;
	setp.ne.s32 	%p15, %r63, %r68;
	@%p15 bra 	$L__BB0_16;
$L__BB0_21:
	ret;

}
	// .globl	findUsedBoxes
.visible .entry findUsedBoxes(
	.param .u32 findUsedBoxes_param_0,
	.param .u32 findUsedBoxes_param_1,
	.param .u32 findUsedBoxes_param_2,
	.param .u32 findUsedBoxes_param_3,
	.param .u32 findUsedBoxes_param_4,
	.param .u64 .ptr .align 1 findUsedBoxes_param_5,
	.param .u64 .ptr .align 1 findUsedBoxes_param_6,
	.param .u64 .ptr .align 1 findUsedBoxes_param_7
)
{
	.reg .pred 	%p<3>;
	.reg .b32 	%r<16>;
	.reg .b64 	%rd<13>;

	ld.param.u32 	%r6, [findUsedBoxes_param_0];
	ld.param.u32 	%r2, [findUsedBoxes_param_1];
	ld.param.u32 	%r3, [findUsedBoxes_param_2];
	ld.param.u32 	%r4, [findUsedBoxes_param_3];
	ld.param.u32 	%r5, [findUsedBoxes_param_4];
	ld.param.u64 	%rd1, [findUsedBoxes_param_5];
	ld.param.u64 	%rd2, [findUsedBoxes_param_6];
	ld.param.u64 	%rd3, [findUsedBoxes_param_7];
	mov.u32 	%r7, %ctaid.x;
	mov.u32 	%r8, %ntid.x;
	mov.u32 	%r9, %tid.x;
	mad.lo.s32 	%r1, %r7, %r8, %r9;
	setp.ge.s32 	%p1, %r1, %r6;
	@%p1 bra 	$L__BB1_3;
	cvta.to.global.u64 	%rd4, %rd1;
	mad.lo.s32 	%r10, %r5, %r2, %r1;
	mul.wide.s32 	%rd5, %r10, 4;
	add.s64 	%rd6, %rd4, %rd5;
	ld.global.u32 	%r11, [%rd6];
	setp.lt.s32 	%p2, %r11, %r3;
	@%p2 bra 	$L__BB1_3;
	sub.s32 	%r12, %r3, %r4;
	mad.lo.s32 	%r13, %r12, %r5, %r1;
	cvta.to.global.u64 	%rd7, %rd2;
	mul.wide.s32 	%rd8, %r13, 4;
	add.s64 	%rd9, %rd7, %rd8;
	ld.global.u32 	%r14, [%rd9];
	cvta.to.global.u64 	%rd10, %rd3;
	mul.wide.s32 	%rd11, %r14, 4;
	add.s64 	%rd12, %rd10, %rd11;
	mov.b32 	%r15, 1;
	st.global.u32 	[%rd12], %r15;
$L__BB1_3:
	ret;

}
	// .globl	findFirstFreeBox
.visible .entry findFirstFreeBox(
	.param .u32 findFirstFreeBox_param_0,
	.param .u64 .ptr .align 1 findFirstFreeBox_param_1
)
{
	.reg .pred 	%p<4>;
	.reg .b32 	%r<8>;
	.reg .b64 	%rd<5>;

	ld.param.u32 	%r2, [findFirstFreeBox_param_0];
	ld.param.u64 	%rd1, [findFirstFreeBox_param_1];
	mov.u32 	%r3, %ctaid.x;
	mov.u32 	%r4, %ntid.x;
	mov.u32 	%r5, %tid.x;
	mad.lo.s32 	%r1, %r3, %r4, %r5;
	setp.ge.s32 	%p1, %r1, %r2;
	@%p1 bra 	$L__BB2_5;
	setp.ne.s32 	%p2, %r1, 0;
	@%p2 bra 	$L__BB2_3;
	st.global.u32 	[firsOccurrence], %r2;
	membar.gl;
$L__BB2_3:
	cvta.to.global.u64 	%rd2, %rd1;
	mul.wide.s32 	%rd3, %r1, 4;
	add.s64 	%rd4, %rd2, %rd3;
	ld.global.u32 	%r6, [%rd4];
	setp.ne.s32 	%p3, %r6, 0;
	@%p3 bra 	$L__BB2_5;
	atom.global.min.u32 	%r7, [firsOccurrence], %r1;
$L__BB2_5:
	ret;

}
	// .globl	resetBlocked
.visible .entry resetBlocked(
	.param .u32 resetBlocked_param_0,
	.param .u64 .ptr .align 1 resetBlocked_param_1
)
{
	.reg .b32 	%r<6>;
	.reg .b64 	%rd<5>;

	ld.param.u64 	%rd1, [resetBlocked_param_1];
	cvta.to.global.u64 	%rd2, %rd1;
	mov.u32 	%r1, %ctaid.x;
	mov.u32 	%r2, %ntid.x;
	mov.u32 	%r3, %tid.x;
	mad.lo.s32 	%r4, %r1, %r2, %r3;
	mul.wide.s32 	%rd3, %r4, 4;
	add.s64 	%rd4, %rd2, %rd3;
	mov.b32 	%r5, 0;
	st.global.u32 	[%rd4], %r5;
	ret;

}
	// .globl	setBox
.visible .entry setBox(
	.param .u32 setBox_param_0,
	.param .u32 setBox_param_1,
	.param .u32 setBox_param_2,
	.param .u64 .ptr .align 1 setBox_param_3
)
{
	.reg .b32 	%r<6>;
	.reg .b64 	%rd<5>;

	ld.param.u32 	%r1, [setBox_param_0];
	ld.param.u32 	%r2, [setBox_param_1];
	ld.param.u32 	%r3, [setBox_param_2];
	ld.param.u64 	%rd1, [setBox_param_3];
	cvta.to.global.u64 	%rd2, %rd1;
	ld.global.u32 	%r4, [firsOccurrence];
	mad.lo.s32 	%r5, %r3, %r2, %r1;
	mul.wide.s32 	%rd3, %r5, 4;
	add.s64 	%rd4, %rd2, %rd3;
	st.global.u32 	[%rd4], %r4;
	ret;

}


// ===== COMPILED SASS (sm_100) =====

	.target	sm_100

	.elftype	@"ET_EXEC"


//--------------------- .note.nv.tkinfo           --------------------------
	.section	.note.nv.tkinfo,"",@"SHT_NOTE"
	.sectionflags	@"SHF_NOTE_NV_TKINFO"
	.tkinfo
        /*0018*/ 	.word	0x00000002
        /*0030*/ 	.string	""
        /*0030*/ 	.string	"ptxas"
        /*0030*/ 	.string	"Cuda compilation tools, release 13.0, V13.0.88"
        /*0030*/ 	.string	"Build cuda_13.0.r13.0/compiler.36424714_0"
        /*0030*/ 	.string	"-arch sm_100 -m 64 "



//--------------------- .note.nv.cuinfo           --------------------------
	.section	.note.nv.cuinfo,"",@"SHT_NOTE"
	.sectionflags	@"SHF_NOTE_NV_CUINFO"
        /*0018*/ 	.short	0x0002
        /*001a*/ 	.short	0x0064
        /*001c*/ 	.short	0x0082
	.zero		2


//--------------------- .nv.info                  --------------------------
	.section	.nv.info,"",@"SHT_CUDA_INFO"
	.align	4


	//----- nvinfo : EIATTR_REGCOUNT
	.align		4
        /*0000*/ 	.byte	0x04, 0x2f
        /*0002*/ 	.short	(.L_2 - .L_1)
	.align		4
.L_1:
        /*0004*/ 	.word	index@(BFS)
        /*0008*/ 	.word	0x0000001e


	//----- nvinfo : EIATTR_FRAME_SIZE
	.align		4
.L_2:
        /*000c*/ 	.byte	0x04, 0x11
        /*000e*/ 	.short	(.L_4 - .L_3)
	.align		4
.L_3:
        /*0010*/ 	.word	index@(BFS)
        /*0014*/ 	.word	0x00000000


	//----- nvinfo : EIATTR_REGCOUNT
	.align		4
.L_4:
        /*0018*/ 	.byte	0x04, 0x2f
        /*001a*/ 	.short	(.L_6 - .L_5)
	.align		4
.L_5:
        /*001c*/ 	.word	index@(findUsedBoxes)
        /*0020*/ 	.word	0x0000000a


	//----- nvinfo : EIATTR_FRAME_SIZE
	.align		4
.L_6:
        /*0024*/ 	.byte	0x04, 0x11
        /*0026*/ 	.short	(.L_8 - .L_7)
	.align		4
.L_7:
        /*0028*/ 	.word	index@(findUsedBoxes)
        /*002c*/ 	.word	0x00000000


	//----- nvinfo : EIATTR_REGCOUNT
	.align		4
.L_8:
        /*0030*/ 	.byte	0x04, 0x2f
        /*0032*/ 	.short	(.L_10 - .L_9)
	.align		4
.L_9:
        /*0034*/ 	.word	index@(findFirstFreeBox)
        /*0038*/ 	.word	0x0000000a


	//----- nvinfo : EIATTR_FRAME_SIZE
	.align		4
.L_10:
        /*003c*/ 	.byte	0x04, 0x11
        /*003e*/ 	.short	(.L_12 - .L_11)
	.align		4
.L_11:
        /*0040*/ 	.word	index@(findFirstFreeBox)
        /*0044*/ 	.word	0x00000000


	//----- nvinfo : EIATTR_REGCOUNT
	.align		4
.L_12:
        /*0048*/ 	.byte	0x04, 0x2f
        /*004a*/ 	.short	(.L_14 - .L_13)
	.align		4
.L_13:
        /*004c*/ 	.word	index@(resetBlocked)
        /*0050*/ 	.word	0x00000008


	//----- nvinfo : EIATTR_FRAME_SIZE
	.align		4
.L_14:
        /*0054*/ 	.byte	0x04, 0x11
        /*0056*/ 	.short	(.L_16 - .L_15)
	.align		4
.L_15:
        /*0058*/ 	.word	index@(resetBlocked)
        /*005c*/ 	.word	0x00000000


	//----- nvinfo : EIATTR_REGCOUNT
	.align		4
.L_16:
        /*0060*/ 	.byte	0x04, 0x2f
        /*0062*/ 	.short	(.L_18 - .L_17)
	.align		4
.L_17:
        /*0064*/ 	.word	index@(setBox)
        /*0068*/ 	.word	0x0000000a


	//----- nvinfo : EIATTR_FRAME_SIZE
	.align		4
.L_18:
        /*006c*/ 	.byte	0x04, 0x11
        /*006e*/ 	.short	(.L_20 - .L_19)
	.align		4
.L_19:
        /*0070*/ 	.word	index@(setBox)
        /*0074*/ 	.word	0x00000000


	//----- nvinfo : EIATTR_MIN_STACK_SIZE
	.align		4
.L_20:
        /*0078*/ 	.byte	0x04, 0x12
        /*007a*/ 	.short	(.L_22 - .L_21)
	.align		4
.L_21:
        /*007c*/ 	.word	index@(setBox)
        /*0080*/ 	.word	0x00000000


	//----- nvinfo : EIATTR_MIN_STACK_SIZE
	.align		4
.L_22:
        /*0084*/ 	.byte	0x04, 0x12
        /*0086*/ 	.short	(.L_24 - .L_23)
	.align		4
.L_23:
        /*0088*/ 	.word	index@(resetBlocked)
        /*008c*/ 	.word	0x00000000


	//----- nvinfo : EIATTR_MIN_STACK_SIZE
	.align		4
.L_24:
        /*0090*/ 	.byte	0x04, 0x12
        /*0092*/ 	.short	(.L_26 - .L_25)
	.align		4
.L_25:
        /*0094*/ 	.word	index@(findFirstFreeBox)
        /*0098*/ 	.word	0x00000000


	//----- nvinfo : EIATTR_MIN_STACK_SIZE
	.align		4
.L_26:
        /*009c*/ 	.byte	0x04, 0x12
        /*009e*/ 	.short	(.L_28 - .L_27)
	.align		4
.L_27:
        /*00a0*/ 	.word	index@(findUsedBoxes)
        /*00a4*/ 	.word	0x00000000


	//----- nvinfo : EIATTR_MIN_STACK_SIZE
	.align		4
.L_28:
        /*00a8*/ 	.byte	0x04, 0x12
        /*00aa*/ 	.short	(.L_30 - .L_29)
	.align		4
.L_29:
        /*00ac*/ 	.word	index@(BFS)
        /*00b0*/ 	.word	0x00000000
.L_30:


//--------------------- .nv.compat                --------------------------
	.section	.nv.compat,"",@"SHT_CUDA_COMPAT_INFO"
	.align	4
        /*0000*/ 	.byte	0x02, 0x09, 0x00, 0x00, 0x02, 0x02, 0x01, 0x00, 0x02, 0x05, 0x05, 0x00, 0x03, 0x07, 0x01, 0x01
        /*0010*/ 	.byte	0x02, 0x03, 0x00, 0x00, 0x02, 0x06, 0x01, 0x00, 0x04, 0x0b, 0x08, 0x00, 0x09, 0x00, 0x00, 0x00
        /*0020*/ 	.byte	0x00, 0x00, 0x00, 0x00


//--------------------- .nv.info.setBox           --------------------------
	.section	.nv.info.setBox,"",@"SHT_CUDA_INFO"
	.sectionflags	@""
	.align	4


	//----- nvinfo : EIATTR_CUDA_API_VERSION
	.align		4
        /*0000*/ 	.byte	0x04, 0x37
        /*0002*/ 	.short	(.L_32 - .L_31)
.L_31:
        /*0004*/ 	.word	0x00000082


	//----- nvinfo : EIATTR_KPARAM_INFO
	.align		4
.L_32:
        /*0008*/ 	.byte	0x04, 0x17
        /*000a*/ 	.short	(.L_34 - .L_33)
.L_33:
        /*000c*/ 	.word	0x00000000
        /*0010*/ 	.short	0x0003
        /*0012*/ 	.short	0x0010
        /*0014*/ 	.byte	0x00, 0xf5, 0x21, 0x00


	//----- nvinfo : EIATTR_KPARAM_INFO
	.align		4
.L_34:
        /*0018*/ 	.byte	0x04, 0x17
        /*001a*/ 	.short	(.L_36 - .L_35)
.L_35:
        /*001c*/ 	.word	0x00000000
        /*0020*/ 	.short	0x0002
        /*0022*/ 	.short	0x0008
        /*0024*/ 	.byte	0x00, 0xf0, 0x11, 0x00


	//----- nvinfo : EIATTR_KPARAM_INFO
	.align		4
.L_36:
        /*0028*/ 	.byte	0x04, 0x17
        /*002a*/ 	.short	(.L_38 - .L_37)
.L_37:
        /*002c*/ 	.word	0x00000000
        /*0030*/ 	.short	0x0001
        /*0032*/ 	.short	0x0004
        /*0034*/ 	.byte	0x00, 0xf0, 0x11, 0x00


	//----- nvinfo : EIATTR_KPARAM_INFO
	.align		4
.L_38:
        /*0038*/ 	.byte	0x04, 0x17
        /*003a*/ 	.short	(.L_40 - .L_39)
.L_39:
        /*003c*/ 	.word	0x00000000
        /*0040*/ 	.short	0x0000
        /*0042*/ 	.short	0x0000
        /*0044*/ 	.byte	0x00, 0xf0, 0x11, 0x00


	//----- nvinfo : EIATTR_SPARSE_MMA_MASK
	.align		4
.L_40:
        /*0048*/ 	.byte	0x03, 0x50
        /*004a*/ 	.short	0x0000


	//----- nvinfo : EIATTR_MAXREG_COUNT
	.align		4
        /*004c*/ 	.byte	0x03, 0x1b
        /*004e*/ 	.short	0x00ff


	//----- nvinfo : EIATTR_MERCURY_ISA_VERSION
	.align		4
        /*0050*/ 	.byte	0x03, 0x5f
        /*0052*/ 	.short	0x0101


	//----- nvinfo : EIATTR_VRC_CTA_INIT_COUNT
	.align		4
        /*0054*/ 	.byte	0x02, 0x4a
	.zero		1
	.zero		1


	//----- nvinfo : EIATTR_EXIT_INSTR_OFFSETS
	.align		4
        /*0058*/ 	.byte	0x04, 0x1c
        /*005a*/ 	.short	(.L_42 - .L_41)


	//   ....[0]....
.L_41:
        /*005c*/ 	.word	0x000000a0


	//----- nvinfo : EIATTR_CBANK_PARAM_SIZE
	.align		4
.L_42:
        /*0060*/ 	.byte	0x03, 0x19
        /*0062*/ 	.short	0x0018


	//----- nvinfo : EIATTR_PARAM_CBANK
	.align		4
        /*0064*/ 	.byte	0x04, 0x0a
        /*0066*/ 	.short	(.L_44 - .L_43)
	.align		4
.L_43:
        /*0068*/ 	.word	index@(.nv.constant0.setBox)
        /*006c*/ 	.short	0x0380
        /*006e*/ 	.short	0x0018


	//----- nvinfo : EIATTR_SW_WAR
	.align		4
.L_44:
        /*0070*/ 	.byte	0x04, 0x36
        /*0072*/ 	.short	(.L_46 - .L_45)
.L_45:
        /*0074*/ 	.word	0x00000008
.L_46:


//--------------------- .nv.info.resetBlocked     --------------------------
	.section	.nv.info.resetBlocked,"",@"SHT_CUDA_INFO"
	.sectionflags	@""
	.align	4


	//----- nvinfo : EIATTR_CUDA_API_VERSION
	.align		4
        /*0000*/ 	.byte	0x04, 0x37
        /*0002*/ 	.short	(.L_48 - .L_47)
.L_47:
        /*0004*/ 	.word	0x00000082


	//----- nvinfo : EIATTR_KPARAM_INFO
	.align		4
.L_48:
        /*0008*/ 	.byte	0x04, 0x17
        /*000a*/ 	.short	(.L_50 - .L_49)
.L_49:
        /*000c*/ 	.word	0x00000000
        /*0010*/ 	.short	0x0001
        /*0012*/ 	.short	0x0008
        /*0014*/ 	.byte	0x00, 0xf5, 0x21, 0x00


	//----- nvinfo : EIATTR_KPARAM_INFO
	.align		4
.L_50:
        /*0018*/ 	.byte	0x04, 0x17
        /*001a*/ 	.short	(.L_52 - .L_51)
.L_51:
        /*001c*/ 	.word	0x00000000
        /*0020*/ 	.short	0x0000
        /*0022*/ 	.short	0x0000
        /*0024*/ 	.byte	0x00, 0xf0, 0x11, 0x00


	//----- nvinfo : EIATTR_SPARSE_MMA_MASK
	.align		4
.L_52:
        /*0028*/ 	.byte	0x03, 0x50
        /*002a*/ 	.short	0x0000


	//----- nvinfo : EIATTR_MAXREG_COUNT
	.align		4
        /*002c*/ 	.byte	0x03, 0x1b
        /*002e*/ 	.short	0x00ff


	//----- nvinfo : EIATTR_MERCURY_ISA_VERSION
	.align		4
        /*0030*/ 	.byte	0x03, 0x5f
        /*0032*/ 	.short	0x0101


	//----- nvinfo : EIATTR_VRC_CTA_INIT_COUNT
	.align		4
        /*0034*/ 	.byte	0x02, 0x4a
	.zero		1
	.zero		1


	//----- nvinfo : EIATTR_EXIT_INSTR_OFFSETS
	.align		4
        /*0038*/ 	.byte	0x04, 0x1c
        /*003a*/ 	.short	(.L_54 - .L_53)


	//   ....[0]....
.L_53:
        /*003c*/ 	.word	0x00000090


	//----- nvinfo : EIATTR_CBANK_PARAM_SIZE
	.align		4
.L_54:
        /*0040*/ 	.byte	0x03, 0x19
        /*0042*/ 	.short	0x0010


	//----- nvinfo : EIATTR_PARAM_CBANK
	.align		4
        /*0044*/ 	.byte	0x04, 0x0a
        /*0046*/ 	.short	(.L_56 - .L_55)
	.align		4
.L_55:
        /*0048*/ 	.word	index@(.nv.constant0.resetBlocked)
        /*004c*/ 	.short	0x0380
        /*004e*/ 	.short	0x0010


	//----- nvinfo : EIATTR_SW_WAR
	.align		4
.L_56:
        /*0050*/ 	.byte	0x04, 0x36
        /*0052*/ 	.short	(.L_58 - .L_57)
.L_57:
        /*0054*/ 	.word	0x00000008
.L_58:


//--------------------- .nv.info.findFirstFreeBox --------------------------
	.section	.nv.info.findFirstFreeBox,"",@"SHT_CUDA_INFO"
	.sectionflags	@""
	.align	4


	//----- nvinfo : EIATTR_CUDA_API_VERSION
	.align		4
        /*0000*/ 	.byte	0x04, 0x37
        /*0002*/ 	.short	(.L_60 - .L_59)
.L_59:
        /*0004*/ 	.word	0x00000082


	//----- nvinfo : EIATTR_KPARAM_INFO
	.align		4
.L_60:
        /*0008*/ 	.byte	0x04, 0x17
        /*000a*/ 	.short	(.L_62 - .L_61)
.L_61:
        /*000c*/ 	.word	0x00000000
        /*0010*/ 	.short	0x0001
        /*0012*/ 	.short	0x0008
        /*0014*/ 	.byte	0x00, 0xf5, 0x21, 0x00


	//----- nvinfo : EIATTR_KPARAM_INFO
	.align		4
.L_62:
        /*0018*/ 	.byte	0x04, 0x17
        /*001a*/ 	.short	(.L_64 - .L_63)
.L_63:
        /*001c*/ 	.word	0x00000000
        /*0020*/ 	.short	0x0000
        /*0022*/ 	.short	0x0000
        /*0024*/ 	.byte	0x00, 0xf0, 0x11, 0x00


	//----- nvinfo : EIATTR_SPARSE_MMA_MASK
	.align		4
.L_64:
        /*0028*/ 	.byte	0x03, 0x50
        /*002a*/ 	.short	0x0000


	//----- nvinfo : EIATTR_MAXREG_COUNT
	.align		4
        /*002c*/ 	.byte	0x03, 0x1b
        /*002e*/ 	.short	0x00ff


	//----- nvinfo : EIATTR_MERCURY_ISA_VERSION
	.align		4
        /*0030*/ 	.byte	0x03, 0x5f
        /*0032*/ 	.short	0x0101


	//----- nvinfo : EIATTR_INT_WARP_WIDE_INSTR_OFFSETS
	.align		4
        /*0034*/ 	.byte	0x04, 0x31
        /*0036*/ 	.short	(.L_66 - .L_65)


	//   ....[0]....
.L_65:
        /*0038*/ 	.word	0x000001a0


	//   ....[1]....
        /*003c*/ 	.word	0x000001b0


	//----- nvinfo : EIATTR_VRC_CTA_INIT_COUNT
	.align		4
.L_66:
        /*0040*/ 	.byte	0x02, 0x4a
	.zero		1
	.zero		1


	//----- nvinfo : EIATTR_EXIT_INSTR_OFFSETS
	.align		4
        /*0044*/ 	.byte	0x04, 0x1c
        /*0046*/ 	.short	(.L_68 - .L_67)


	//   ....[0]....
.L_67:
        /*0048*/ 	.word	0x00000070


	//   ....[1]....
        /*004c*/ 	.word	0x00000170


	//   ....[2]....
        /*0050*/ 	.word	0x00000200


	//----- nvinfo : EIATTR_CRS_STACK_SIZE
	.align		4
.L_68:
        /*0054*/ 	.byte	0x04, 0x1e
        /*0056*/ 	.short	(.L_70 - .L_69)
.L_69:
        /*0058*/ 	.word	0x00000000


	//----- nvinfo : EIATTR_CBANK_PARAM_SIZE
	.align		4
.L_70:
        /*005c*/ 	.byte	0x03, 0x19
        /*005e*/ 	.short	0x0010


	//----- nvinfo : EIATTR_PARAM_CBANK
	.align		4
        /*0060*/ 	.byte	0x04, 0x0a
        /*0062*/ 	.short	(.L_72 - .L_71)
	.align		4
.L_71:
        /*0064*/ 	.word	index@(.nv.constant0.findFirstFreeBox)
        /*0068*/ 	.short	0x0380
        /*006a*/ 	.short	0x0010


	//----- nvinfo : EIATTR_SW_WAR
	.align		4
.L_72:
        /*006c*/ 	.byte	0x04, 0x36
        /*006e*/ 	.short	(.L_74 - .L_73)
.L_73:
        /*0070*/ 	.word	0x00000008
.L_74:


//--------------------- .nv.info.findUsedBoxes    --------------------------
	.section	.nv.info.findUsedBoxes,"",@"SHT_CUDA_INFO"
	.sectionflags	@""
	.align	4


	//----- nvinfo : EIATTR_CUDA_API_VERSION
	.align		4
        /*0000*/ 	.byte	0x04, 0x37
        /*0002*/ 	.short	(.L_76 - .L_75)
.L_75:
        /*0004*/ 	.word	0x00000082


	//----- nvinfo : EIATTR_KPARAM_INFO
	.align		4
.L_76:
        /*0008*/ 	.byte	0x04, 0x17
        /*000a*/ 	.short	(.L_78 - .L_77)
.L_77:
        /*000c*/ 	.word	0x00000000
        /*0010*/ 	.short	0x0007
        /*0012*/ 	.short	0x0028
        /*0014*/ 	.byte	0x00, 0xf5, 0x21, 0x00


	//----- nvinfo : EIATTR_KPARAM_INFO
	.align		4
.L_78:
        /*0018*/ 	.byte	0x04, 0x17
        /*001a*/ 	.short	(.L_80 - .L_79)
.L_79:
        /*001c*/ 	.word	0x00000000
        /*0020*/ 	.short	0x0006
        /*0022*/ 	.short	0x0020
        /*0024*/ 	.byte	0x00, 0xf5, 0x21, 0x00


	//----- nvinfo : EIATTR_KPARAM_INFO
	.align		4
.L_80:
        /*0028*/ 	.byte	0x04, 0x17
        /*002a*/ 	.short	(.L_82 - .L_81)
.L_81:
        /*002c*/ 	.word	0x00000000
        /*0030*/ 	.short	0x0005
        /*0032*/ 	.short	0x0018
        /*0034*/ 	.byte	0x00, 0xf5, 0x21, 0x00


	//----- nvinfo : EIATTR_KPARAM_INFO
	.align		4
.L_82:
        /*0038*/ 	.byte	0x04, 0x17
        /*003a*/ 	.short	(.L_84 - .L_83)
.L_83:
        /*003c*/ 	.word	0x00000000
        /*0040*/ 	.short	0x0004
        /*0042*/ 	.short	0x0010
        /*0044*/ 	.byte	0x00, 0xf0, 0x11, 0x00


	//----- nvinfo : EIATTR_KPARAM_INFO
	.align		4
.L_84:
        /*0048*/ 	.byte	0x04, 0x17
        /*004a*/ 	.short	(.L_86 - .L_85)
.L_85:
        /*004c*/ 	.word	0x00000000
        /*0050*/ 	.short	0x0003
        /*0052*/ 	.short	0x000c
        /*0054*/ 	.byte	0x00, 0xf0, 0x11, 0x00


	//----- nvinfo : EIATTR_KPARAM_INFO
	.align		4
.L_86:
        /*0058*/ 	.byte	0x04, 0x17
        /*005a*/ 	.short	(.L_88 - .L_87)
.L_87:
        /*005c*/ 	.word	0x00000000
        /*0060*/ 	.short	0x0002
        /*0062*/ 	.short	0x0008
        /*0064*/ 	.byte	0x00, 0xf0, 0x11, 0x00


	//----- nvinfo : EIATTR_KPARAM_INFO
	.align		4
.L_88:
        /*0068*/ 	.byte	0x04, 0x17
        /*006a*/ 	.short	(.L_90 - .L_89)
.L_89:
        /*006c*/ 	.word	0x00000000
        /*0070*/ 	.short	0x0001
        /*0072*/ 	.short	0x0004
        /*0074*/ 	.byte	0x00, 0xf0, 0x11, 0x00


	//----- nvinfo : EIATTR_KPARAM_INFO
	.align		4
.L_90:
        /*0078*/ 	.byte	0x04, 0x17
        /*007a*/ 	.short	(.L_92 - .L_91)
.L_91:
        /*007c*/ 	.word	0x00000000
        /*0080*/ 	.short	0x0000
        /*0082*/ 	.short	0x0000
        /*0084*/ 	.byte	0x00, 0xf0, 0x11, 0x00


	//----- nvinfo : EIATTR_SPARSE_MMA_MASK
	.align		4
.L_92:
        /*0088*/ 	.byte	0x03, 0x50
        /*008a*/ 	.short	0x0000


	//----- nvinfo : EIATTR_MAXREG_COUNT
	.align		4
        /*008c*/ 	.byte	0x03, 0x1b
        /*008e*/ 	.short	0x00ff


	//----- nvinfo : EIATTR_MERCURY_ISA_VERSION
	.align		4
        /*0090*/ 	.byte	0x03, 0x5f
        /*0092*/ 	.short	0x0101


	//----- nvinfo : EIATTR_VRC_CTA_INIT_COUNT
	.align		4
        /*0094*/ 	.byte	0x02, 0x4a
	.zero		1
	.zero		1


	//----- nvinfo : EIATTR_EXIT_INSTR_OFFSETS
	.align		4
        /*0098*/ 	.byte	0x04, 0x1c
        /*009a*/ 	.short	(.L_94 - .L_93)


	//   ....[0]....
.L_93:
        /*009c*/ 	.word	0x00000070


	//   ....[1]....
        /*00a0*/ 	.word	0x00000110


	//   ....[2]....
        /*00a4*/ 	.word	0x000001c0


	//----- nvinfo : EIATTR_CBANK_PARAM_SIZE
	.align		4
.L_94:
        /*00a8*/ 	.byte	0x03, 0x19
        /*00aa*/ 	.short	0x0030


	//----- nvinfo : EIATTR_PARAM_CBANK
	.align		4
        /*00ac*/ 	.byte	0x04, 0x0a
        /*00ae*/ 	.short	(.L_96 - .L_95)
	.align		4
.L_95:
        /*00b0*/ 	.word	index@(.nv.constant0.findUsedBoxes)
        /*00b4*/ 	.short	0x0380
        /*00b6*/ 	.short	0x0030


	//----- nvinfo : EIATTR_SW_WAR
	.align		4
.L_96:
        /*00b8*/ 	.byte	0x04, 0x36
        /*00ba*/ 	.short	(.L_98 - .L_97)
.L_97:
        /*00bc*/ 	.word	0x00000008
.L_98:


//--------------------- .nv.info.BFS              --------------------------
	.section	.nv.info.BFS,"",@"SHT_CUDA_INFO"
	.sectionflags	@""
	.align	4


	//----- nvinfo : EIATTR_CUDA_API_VERSION
	.align		4
        /*0000*/ 	.byte	0x04, 0x37
        /*0002*/ 	.short	(.L_100 - .L_99)
.L_99:
        /*0004*/ 	.word	0x00000082


	//----- nvinfo : EIATTR_KPARAM_INFO
	.align		4
.L_100:
        /*0008*/ 	.byte	0x04, 0x17
        /*000a*/ 	.short	(.L_102 - .L_101)
.L_101:
        /*000c*/ 	.word	0x00000000
        /*0010*/ 	.short	0x0006
        /*0012*/ 	.short	0x0028
        /*0014*/ 	.byte	0x00, 0xf5, 0x21, 0x00


	//----- nvinfo : EIATTR_KPARAM_INFO
	.align		4
.L_102:
        /*0018*/ 	.byte	0x04, 0x17
        /*001a*/ 	.short	(.L_104 - .L_103)
.L_103:
        /*001c*/ 	.word	0x00000000
        /*0020*/ 	.short	0x0005
        /*0022*/ 	.short	0x0020
        /*0024*/ 	.byte	0x00, 0xf5, 0x21, 0x00


	//----- nvinfo : EIATTR_KPARAM_INFO
	.align		4
.L_104:
        /*0028*/ 	.byte	0x04, 0x17
        /*002a*/ 	.short	(.L_106 - .L_105)
.L_105:
        /*002c*/ 	.word	0x00000000
        /*0030*/ 	.short	0x0004
        /*0032*/ 	.short	0x0018
        /*0034*/ 	.byte	0x00, 0xf5, 0x21, 0x00


	//----- nvinfo : EIATTR_KPARAM_INFO
	.align		4
.L_106:
        /*0038*/ 	.byte	0x04, 0x17
        /*003a*/ 	.short	(.L_108 - .L_107)
.L_107:
        /*003c*/ 	.word	0x00000000
        /*0040*/ 	.short	0x0003
        /*0042*/ 	.short	0x0010
        /*0044*/ 	.byte	0x00, 0xf5, 0x21, 0x00


	//----- nvinfo : EIATTR_KPARAM_INFO
	.align		4
.L_108:
        /*0048*/ 	.byte	0x04, 0x17
        /*004a*/ 	.short	(.L_110 - .L_109)
.L_109:
        /*004c*/ 	.word	0x00000000
        /*0050*/ 	.short	0x0002
        /*0052*/ 	.short	0x0008
        /*0054*/ 	.byte	0x00, 0xf0, 0x11, 0x00


	//----- nvinfo : EIATTR_KPARAM_INFO
	.align		4
.L_110:
        /*0058*/ 	.byte	0x04, 0x17
        /*005a*/ 	.short	(.L_112 - .L_111)
.L_111:
        /*005c*/ 	.word	0x00000000
        /*0060*/ 	.short	0x0001
        /*0062*/ 	.short	0x0004
        /*0064*/ 	.byte	0x00, 0xf0, 0x11, 0x00


	//----- nvinfo : EIATTR_KPARAM_INFO
	.align		4
.L_112:
        /*0068*/ 	.byte	0x04, 0x17
        /*006a*/ 	.short	(.L_114 - .L_113)
.L_113:
        /*006c*/ 	.word	0x00000000
        /*0070*/ 	.short	0x0000
        /*0072*/ 	.short	0x0000
        /*0074*/ 	.byte	0x00, 0xf0, 0x11, 0x00


	//----- nvinfo : EIATTR_SPARSE_MMA_MASK
	.align		4
.L_114:
        /*0078*/ 	.byte	0x03, 0x50
        /*007a*/ 	.short	0x0000


	//----- nvinfo : EIATTR_MAXREG_COUNT
	.align		4
        /*007c*/ 	.byte	0x03, 0x1b
        /*007e*/ 	.short	0x00ff


	//----- nvinfo : EIATTR_MERCURY_ISA_VERSION
	.align		4
        /*0080*/ 	.byte	0x03, 0x5f
        /*0082*/ 	.short	0x0101


	//----- nvinfo : EIATTR_VRC_CTA_INIT_COUNT
	.align		4
        /*0084*/ 	.byte	0x02, 0x4a
	.zero		1
	.zero		1


	//----- nvinfo : EIATTR_EXIT_INSTR_OFFSETS
	.align		4
        /*0088*/ 	.byte	0x04, 0x1c
        /*008a*/ 	.short	(.L_116 - .L_115)


	//   ....[0]....
.L_115:
        /*008c*/ 	.word	0x00000070


	//   ....[1]....
        /*0090*/ 	.word	0x00000790


	//----- nvinfo : EIATTR_CRS_STACK_SIZE
	.align		4
.L_116:
        /*0094*/ 	.byte	0x04, 0x1e
        /*0096*/ 	.short	(.L_118 - .L_117)
.L_117:
        /*0098*/ 	.word	0x00000000


	//----- nvinfo : EIATTR_CBANK_PARAM_SIZE
	.align		4
.L_118:
        /*009c*/ 	.byte	0x03, 0x19
        /*009e*/ 	.short	0x0030


	//----- nvinfo : EIATTR_PARAM_CBANK
	.align		4
        /*00a0*/ 	.byte	0x04, 0x0a
        /*00a2*/ 	.short	(.L_120 - .L_119)
	.align		4
.L_119:
        /*00a4*/ 	.word	index@(.nv.constant0.BFS)
        /*00a8*/ 	.short	0x0380
        /*00aa*/ 	.short	0x0030


	//----- nvinfo : EIATTR_SW_WAR
	.align		4
.L_120:
        /*00ac*/ 	.byte	0x04, 0x36
        /*00ae*/ 	.short	(.L_122 - .L_121)
.L_121:
        /*00b0*/ 	.word	0x00000008
.L_122:


//--------------------- .nv.callgraph             --------------------------
	.section	.nv.callgraph,"",@"SHT_CUDA_CALLGRAPH"
	.align	4
	.sectionentsize	8
	.align		4
        /*0000*/ 	.word	0x00000000
	.align		4
        /*0004*/ 	.word	0xffffffff
	.align		4
        /*0008*/ 	.word	0x00000000
	.align		4
        /*000c*/ 	.word	0xfffffffe
	.align		4
        /*0010*/ 	.word	0x00000000
	.align		4
        /*0014*/ 	.word	0xfffffffd
	.align		4
        /*0018*/ 	.word	0x00000000
	.align		4
        /*001c*/ 	.word	0xfffffffc


//--------------------- .nv.constant4             --------------------------
	.section	.nv.constant4,"a",@progbits
	.align	8
	.align		8
.nv.constant4:
        /*0000*/ 	.dword	firsOccurrence


//--------------------- .text.setBox              --------------------------
	.section	.text.setBox,"ax",@progbits
	.align	128
        .global         setBox
        .type           setBox,@function
        .size           setBox,(.L_x_16 - setBox)
        .other          setBox,@"STO_CUDA_ENTRY STV_DEFAULT"
setBox:
.text.setBox:
[----:B------:R-:W-:Y:S08]  /*0000*/  LDC R1, c[0x0][0x37c] ;  /* 0x0000df00ff017b82 */ /* 0x000ff00000000800 */
[----:B------:R-:W0:Y:S01]  /*0010*/  LDC.64 R2, c[0x4][RZ] ;  /* 0x01000000ff027b82 */ /* 0x000e220000000a00 */
[----:B------:R-:W0:Y:S01]  /*0020*/  LDCU.64 UR4, c[0x0][0x358] ;  /* 0x00006b00ff0477ac */ /* 0x000e220008000a00 */
[----:B------:R-:W1:Y:S06]  /*0030*/  LDCU UR6, c[0x0][0x388] ;  /* 0x00007100ff0677ac */ /* 0x000e6c0008000800 */
[----:B------:R-:W1:Y:S08]  /*0040*/  LDC.64 R6, c[0x0][0x380] ;  /* 0x0000e000ff067b82 */ /* 0x000e700000000a00 */
[----:B------:R-:W2:Y:S01]  /*0050*/  LDC.64 R4, c[0x0][0x390] ;  /* 0x0000e400ff047b82 */ /* 0x000ea20000000a00 */
[----:B0-----:R-:W3:Y:S01]  /*0060*/  LDG.E R3, desc[UR4][R2.64] ;  /* 0x0000000402037981 */ /* 0x001ee2000c1e1900 */
[----:B-1----:R-:W-:-:S04]  /*0070*/  IMAD R7, R7, UR6, R6 ;  /* 0x0000000607077c24 */ /* 0x002fc8000f8e0206 */
[----:B--2---:R-:W-:-:S05]  /*0080*/  IMAD.WIDE R4, R7, 0x4, R4 ;  /* 0x0000000407047825 */ /* 0x004fca00078e0204 */
[----:B---3--:R-:W-:Y:S01]  /*0090*/  STG.E desc[UR4][R4.64], R3 ;  /* 0x0000000304007986 */ /* 0x008fe2000c101904 */
[----:B------:R-:W-:Y:S05]  /*00a0*/  EXIT ;  /* 0x000000000000794d */ /* 0x000fea0003800000 */
.L_x_0:
[----:B------:R-:W-:-:S00]  /*00b0*/  BRA `(.L_x_0) ;  /* 0xfffffffc00fc7947 */ /* 0x000fc0000383ffff */
[----:B------:R-:W-:-:S00]  /*00c0*/  NOP ;  /* 0x0000000000007918 */ /* 0x000fc00000000000 */
        /* <DEDUP_REMOVED lines=11> */
.L_x_16:


//--------------------- .text.resetBlocked        --------------------------
	.section	.text.resetBlocked,"ax",@progbits
	.align	128
        .global         resetBlocked
        .type           resetBlocked,@function
        .size           resetBlocked,(.L_x_17 - resetBlocked)
        .other          resetBlocked,@"STO_CUDA_ENTRY STV_DEFAULT"
resetBlocked:
.text.resetBlocked:
[----:B------:R-:W-:Y:S01]  /*0000*/  LDC R1, c[0x0][0x37c] ;  /* 0x0000df00ff017b82 */ /* 0x000fe20000000800 */
[----:B------:R-:W0:Y:S07]  /*0010*/  S2R R0, SR_TID.X ;  /* 0x0000000000007919 */ /* 0x000e2e0000002100 */
[----:B------:R-:W0:Y:S01]  /*0020*/  S2UR UR6, SR_CTAID.X ;  /* 0x00000000000679c3 */ /* 0x000e220000002500 */
[----:B------:R-:W1:Y:S07]  /*0030*/  LDCU.64 UR4, c[0x0][0x358] ;  /* 0x00006b00ff0477ac */ /* 0x000e6e0008000a00 */
[----:B------:R-:W0:Y:S08]  /*0040*/  LDC R5, c[0x0][0x360] ;  /* 0x0000d800ff057b82 */ /* 0x000e300000000800 */
[----:B------:R-:W2:Y:S01]  /*0050*/  LDC.64 R2, c[0x0][0x388] ;  /* 0x0000e200ff027b82 */ /* 0x000ea20000000a00 */
[----:B0-----:R-:W-:-:S04]  /*0060*/  IMAD R5, R5, UR6, R0 ;  /* 0x0000000605057c24 */ /* 0x001fc8000f8e0200 */
[----:B--2---:R-:W-:-:S05]  /*0070*/  IMAD.WIDE R2, R5, 0x4, R2 ;  /* 0x0000000405027825 */ /* 0x004fca00078e0202 */
[----:B-1----:R-:W-:Y:S01]  /*0080*/  STG.E desc[UR4][R2.64], RZ ;  /* 0x000000ff02007986 */ /* 0x002fe2000c101904 */
[----:B------:R-:W-:Y:S05]  /*0090*/  EXIT ;  /* 0x000000000000794d */ /* 0x000fea0003800000 */
.L_x_1:
        /* <DEDUP_REMOVED lines=14> */
.L_x_17:


//--------------------- .text.findFirstFreeBox    --------------------------
	.section	.text.findFirstFreeBox,"ax",@progbits
	.align	128
        .global         findFirstFreeBox
        .type           findFirstFreeBox,@function
        .size           findFirstFreeBox,(.L_x_18 - findFirstFreeBox)
        .other          findFirstFreeBox,@"STO_CUDA_ENTRY STV_DEFAULT"
findFirstFreeBox:
.text.findFirstFreeBox:
[----:B------:R-:W-:Y:S01]  /*0000*/  LDC R1, c[0x0][0x37c] ;  /* 0x0000df00ff017b82 */ /* 0x000fe20000000800 */
[----:B------:R-:W0:Y:S07]  /*0010*/  S2R R0, SR_TID.X ;  /* 0x0000000000007919 */ /* 0x000e2e0000002100 */
[----:B------:R-:W0:Y:S08]  /*0020*/  S2UR UR4, SR_CTAID.X ;  /* 0x00000000000479c3 */ /* 0x000e300000002500 */
[----:B------:R-:W0:Y:S08]  /*0030*/  LDC R7, c[0x0][0x360] ;  /* 0x0000d800ff077b82 */ /* 0x000e300000000800 */
[----:B------:R-:W1:Y:S01]  /*0040*/  LDC R6, c[0x0][0x380] ;  /* 0x0000e000ff067b82 */ /* 0x000e620000000800 */
[----:B0-----:R-:W-:-:S05]  /*0050*/  IMAD R7, R7, UR4, R0 ;  /* 0x0000000407077c24 */ /* 0x001fca000f8e0200 */
[----:B-1----:R-:W-:-:S13]  /*0060*/  ISETP.GE.AND P0, PT, R7, R6, PT ;  /* 0x000000060700720c */ /* 0x002fda0003f06270 */
[----:B------:R-:W-:Y:S05]  /*0070*/  @P0 EXIT ;  /* 0x000000000000094d */ /* 0x000fea0003800000 */
[----:B------:R-:W0:Y:S01]  /*0080*/  LDC.64 R4, c[0x0][0x388] ;  /* 0x0000e200ff047b82 */ /* 0x000e220000000a00 */
[C---:B------:R-:W-:Y:S01]  /*0090*/  ISETP.NE.AND P0, PT, R7.reuse, RZ, PT ;  /* 0x000000ff0700720c */ /* 0x040fe20003f05270 */
[----:B------:R-:W1:Y:S01]  /*00a0*/  LDCU.64 UR6, c[0x0][0x358] ;  /* 0x00006b00ff0677ac */ /* 0x000e620008000a00 */
[----:B------:R-:W-:Y:S01]  /*00b0*/  BSSY.RECONVERGENT B0, `(.L_x_2) ;  /* 0x0000009000007945 */ /* 0x000fe20003800200 */
[----:B0-----:R-:W-:-:S10]  /*00c0*/  IMAD.WIDE R4, R7, 0x4, R4 ;  /* 0x0000000407047825 */ /* 0x001fd400078e0204 */
[----:B-1----:R-:W-:Y:S05]  /*00d0*/  @P0 BRA `(.L_x_3) ;  /* 0x0000000000180947 */ /* 0x002fea0003800000 */
[----:B------:R-:W0:Y:S02]  /*00e0*/  LDC.64 R2, c[0x4][RZ] ;  /* 0x01000000ff027b82 */ /* 0x000e240000000a00 */
[----:B0-----:R0:W-:Y:S01]  /*00f0*/  STG.E desc[UR6][R2.64], R6 ;  /* 0x0000000602007986 */ /* 0x0011e2000c101906 */
[----:B------:R-:W-:Y:S06]  /*0100*/  MEMBAR.SC.GPU ;  /* 0x0000000000007992 */ /* 0x000fec0000002000 */
[----:B------:R-:W-:-:S00]  /*0110*/  ERRBAR ;  /* 0x00000000000079ab */ /* 0x000fc00000000000 */
[----:B------:R-:W-:Y:S06]  /*0120*/  CGAERRBAR ;  /* 0x00000000000075ab */ /* 0x000fec0000000000 */
[----:B------:R-:W-:Y:S01]  /*0130*/  CCTL.IVALL ;  /* 0x00000000ff00798f */ /* 0x000fe20002000000 */
.L_x_3:
[----:B------:R-:W-:Y:S05]  /*0140*/  BSYNC.RECONVERGENT B0 ;  /* 0x0000000000007941 */ /* 0x000fea0003800200 */
.L_x_2:
[----:B------:R-:W2:Y:S02]  /*0150*/  LDG.E R4, desc[UR6][R4.64] ;  /* 0x0000000604047981 */ /* 0x000ea4000c1e1900 */
[----:B--2---:R-:W-:-:S13]  /*0160*/  ISETP.NE.AND P0, PT, R4, RZ, PT ;  /* 0x000000ff0400720c */ /* 0x004fda0003f05270 */
[----:B------:R-:W-:Y:S05]  /*0170*/  @P0 EXIT ;  /* 0x000000000000094d */ /* 0x000fea0003800000 */
[----:B------:R-:W1:Y:S01]  /*0180*/  S2R R0, SR_LANEID ;  /* 0x0000000000007919 */ /* 0x000e620000000000 */
[----:B0-----:R-:W0:Y:S01]  /*0190*/  LDC.64 R2, c[0x4][RZ] ;  /* 0x01000000ff027b82 */ /* 0x001e220000000a00 */
[----:B------:R-:W-:Y:S01]  /*01a0*/  VOTEU.ANY UR4, UPT, PT ;  /* 0x0000000000047886 */ /* 0x000fe200038e0100 */
[----:B------:R-:W-:Y:S01]  /*01b0*/  CREDUX.MIN UR5, R7 ;  /* 0x00000000070572cc */ /* 0x000fe20000008000 */
[----:B------:R-:W-:-:S12]  /*01c0*/  UFLO.U32 UR4, UR4 ;  /* 0x00000004000472bd */ /* 0x000fd800080e0000 */
[----:B------:R-:W-:Y:S01]  /*01d0*/  IMAD.U32 R5, RZ, RZ, UR5 ;  /* 0x00000005ff057e24 */ /* 0x000fe2000f8e00ff */
[----:B-1----:R-:W-:-:S13]  /*01e0*/  ISETP.EQ.U32.AND P0, PT, R0, UR4, PT ;  /* 0x0000000400007c0c */ /* 0x002fda000bf02070 */
[----:B0-----:R-:W-:Y:S01]  /*01f0*/  @P0 ATOMG.E.MIN.STRONG.GPU PT, RZ, desc[UR6][R2.64], R5 ;  /* 0x8000000502ff09a8 */ /* 0x001fe200089ef106 */
[----:B------:R-:W-:Y:S05]  /*0200*/  EXIT ;  /* 0x000000000000794d */ /* 0x000fea0003800000 */
.L_x_4:
        /* <DEDUP_REMOVED lines=15> */
.L_x_18:


//--------------------- .text.findUsedBoxes       --------------------------
	.section	.text.findUsedBoxes,"ax",@progbits
	.align	128
        .global         findUsedBoxes
        .type           findUsedBoxes,@function
        .size           findUsedBoxes,(.L_x_19 - findUsedBoxes)
        .other          findUsedBoxes,@"STO_CUDA_ENTRY STV_DEFAULT"
findUsedBoxes:
.text.findUsedBoxes:
[----:B------:R-:W-:Y:S01]  /*0000*/  LDC R1, c[0x0][0x37c] ;  /* 0x0000df00ff017b82 */ /* 0x000fe20000000800 */
[----:B------:R-:W0:Y:S07]  /*0010*/  S2R R3, SR_TID.X ;  /* 0x0000000000037919 */ /* 0x000e2e0000002100 */
[----:B------:R-:W0:Y:S01]  /*0020*/  S2UR UR4, SR_CTAID.X ;  /* 0x00000000000479c3 */ /* 0x000e220000002500 */
[----:B------:R-:W1:Y:S07]  /*0030*/  LDCU UR5, c[0x0][0x380] ;  /* 0x00007000ff0577ac */ /* 0x000e6e0008000800 */
[----:B------:R-:W0:Y:S02]  /*0040*/  LDC R0, c[0x0][0x360] ;  /* 0x0000d800ff007b82 */ /* 0x000e240000000800 */
[----:B0-----:R-:W-:-:S05]  /*0050*/  IMAD R0, R0, UR4, R3 ;  /* 0x0000000400007c24 */ /* 0x001fca000f8e0203 */
[----:B-1----:R-:W-:-:S13]  /*0060*/  ISETP.GE.AND P0, PT, R0, UR5, PT ;  /* 0x0000000500007c0c */ /* 0x002fda000bf06270 */
[----:B------:R-:W-:Y:S05]  /*0070*/  @P0 EXIT ;  /* 0x000000000000094d */ /* 0x000fea0003800000 */
[----:B------:R-:W0:Y:S01]  /*0080*/  LDC R5, c[0x0][0x384] ;  /* 0x0000e100ff057b82 */ /* 0x000e220000000800 */
[----:B------:R-:W0:Y:S01]  /*0090*/  LDCU UR6, c[0x0][0x390] ;  /* 0x00007200ff0677ac */ /* 0x000e220008000800 */
[----:B------:R-:W1:Y:S06]  /*00a0*/  LDCU.64 UR4, c[0x0][0x358] ;  /* 0x00006b00ff0477ac */ /* 0x000e6c0008000a00 */
[----:B------:R-:W2:Y:S01]  /*00b0*/  LDC.64 R2, c[0x0][0x398] ;  /* 0x0000e600ff027b82 */ /* 0x000ea20000000a00 */
[----:B------:R-:W3:Y:S01]  /*00c0*/  LDCU UR7, c[0x0][0x388] ;  /* 0x00007100ff0777ac */ /* 0x000ee20008000800 */
[----:B0-----:R-:W-:-:S04]  /*00d0*/  IMAD R5, R5, UR6, R0 ;  /* 0x0000000605057c24 */ /* 0x001fc8000f8e0200 */
[----:B--2---:R-:W-:-:S06]  /*00e0*/  IMAD.WIDE R2, R5, 0x4, R2 ;  /* 0x0000000405027825 */ /* 0x004fcc00078e0202 */
[----:B-1----:R-:W3:Y:S02]  /*00f0*/  LDG.E R2, desc[UR4][R2.64] ;  /* 0x0000000402027981 */ /* 0x002ee4000c1e1900 */
[----:B---3--:R-:W-:-:S13]  /*0100*/  ISETP.GE.AND P0, PT, R2, UR7, PT ;  /* 0x0000000702007c0c */ /* 0x008fda000bf06270 */
[----:B------:R-:W-:Y:S05]  /*0110*/  @!P0 EXIT ;  /* 0x000000000000894d */ /* 0x000fea0003800000 */
[----:B------:R-:W0:Y:S08]  /*0120*/  LDC R5, c[0x0][0x38c] ;  /* 0x0000e300ff057b82 */ /* 0x000e300000000800 */
[----:B------:R-:W1:Y:S01]  /*0130*/  LDC.64 R2, c[0x0][0x3a0] ;  /* 0x0000e800ff027b82 */ /* 0x000e620000000a00 */
[----:B0-----:R-:W-:-:S05]  /*0140*/  IADD3 R5, PT, PT, -R5, UR7, RZ ;  /* 0x0000000705057c10 */ /* 0x001fca000fffe1ff */
[----:B------:R-:W-:-:S04]  /*0150*/  IMAD R5, R5, UR6, R0 ;  /* 0x0000000605057c24 */ /* 0x000fc8000f8e0200 */
[----:B-1----:R-:W-:Y:S02]  /*0160*/  IMAD.WIDE R2, R5, 0x4, R2 ;  /* 0x0000000405027825 */ /* 0x002fe400078e0202 */
[----:B------:R-:W0:Y:S04]  /*0170*/  LDC.64 R4, c[0x0][0x3a8] ;  /* 0x0000ea00ff047b82 */ /* 0x000e280000000a00 */
[----:B------:R-:W0:Y:S01]  /*0180*/  LDG.E R3, desc[UR4][R2.64] ;  /* 0x0000000402037981 */ /* 0x000e22000c1e1900 */
[----:B------:R-:W-:Y:S02]  /*0190*/  HFMA2 R7, -RZ, RZ, 0, 5.9604644775390625e-08 ;  /* 0x00000001ff077431 */ /* 0x000fe400000001ff */
[----:B0-----:R-:W-:-:S05]  /*01a0*/  IMAD.WIDE R4, R3, 0x4, R4 ;  /* 0x0000000403047825 */ /* 0x001fca00078e0204 */
[----:B------:R-:W-:Y:S01]  /*01b0*/  STG.E desc[UR4][R4.64], R7 ;  /* 0x0000000704007986 */ /* 0x000fe2000c101904 */
[----:B------:R-:W-:Y:S05]  /*01c0*/  EXIT ;  /* 0x000000000000794d */ /* 0x000fea0003800000 */
.L_x_5:
        /* <DEDUP_REMOVED lines=11> */
.L_x_19:


//--------------------- .text.BFS                 --------------------------
	.section	.text.BFS,"ax",@progbits
	.align	128
        .global         BFS
        .type           BFS,@function
        .size           BFS,(.L_x_20 - BFS)
        .other          BFS,@"STO_CUDA_ENTRY STV_DEFAULT"
BFS:
.text.BFS:
        /* <DEDUP_REMOVED lines=9> */
[----:B------:R-:W1:Y:S01]  /*0090*/  LDCU UR4, c[0x0][0x384] ;  /* 0x00007080ff0477ac */ /* 0x000e620008000800 */
[----:B------:R-:W2:Y:S01]  /*00a0*/  LDCU.64 UR6, c[0x0][0x358] ;  /* 0x00006b00ff0677ac */ /* 0x000ea20008000a00 */
[C---:B-1----:R-:W-:Y:S01]  /*00b0*/  VIADD R3, R5.reuse, UR4 ;  /* 0x0000000405037c36 */ /* 0x042fe20008000000 */
[----:B0-----:R-:W-:Y:S01]  /*00c0*/  ISETP.GE.AND P0, PT, R2, 0x1, PT ;  /* 0x000000010200780c */ /* 0x001fe20003f06270 */
[----:B------:R-:W-:-:S12]  /*00d0*/  IMAD R0, R5, R2, RZ ;  /* 0x0000000205007224 */ /* 0x000fd800078e02ff */
[----:B--2---:R-:W-:Y:S05]  /*00e0*/  @!P0 BRA `(.L_x_6) ;  /* 0x0000000000e88947 */ /* 0x004fea0003800000 */
[C---:B------:R-:W-:Y:S01]  /*00f0*/  ISETP.GE.U32.AND P1, PT, R2.reuse, 0x8, PT ;  /* 0x000000080200780c */ /* 0x040fe20003f26070 */
[----:B------:R-:W-:Y:S01]  /*0100*/  IMAD.MOV.U32 R9, RZ, RZ, RZ ;  /* 0x000000ffff097224 */ /* 0x000fe200078e00ff */
[----:B------:R-:W-:-:S04]  /*0110*/  LOP3.LUT R10, R2, 0x7, RZ, 0xc0, !PT ;  /* 0x00000007020a7812 */ /* 0x000fc800078ec0ff */
[----:B------:R-:W-:-:S07]  /*0120*/  ISETP.NE.AND P0, PT, R10, RZ, PT ;  /* 0x000000ff0a00720c */ /* 0x000fce0003f05270 */
[----:B------:R-:W-:Y:S06]  /*0130*/  @!P1 BRA `(.L_x_7) ;  /* 0x0000000000589947 */ /* 0x000fec0003800000 */
[----:B------:R-:W0:Y:S01]  /*0140*/  LDCU.64 UR4, c[0x0][0x3a8] ;  /* 0x00007500ff0477ac */ /* 0x000e220008000a00 */
[----:B------:R-:W-:Y:S01]  /*0150*/  LOP3.LUT R9, R2, 0x7ffffff8, RZ, 0xc0, !PT ;  /* 0x7ffffff802097812 */ /* 0x000fe200078ec0ff */
[----:B------:R-:W-:Y:S01]  /*0160*/  IMAD.MOV.U32 R13, RZ, RZ, 0x7fffffff ;  /* 0x7fffffffff0d7424 */ /* 0x000fe200078e00ff */
[----:B------:R-:W-:Y:S02]  /*0170*/  MOV R11, R0 ;  /* 0x00000000000b7202 */ /* 0x000fe40000000f00 */
[----:B------:R-:W-:Y:S01]  /*0180*/  IADD3 R8, PT, PT, -R9, RZ, RZ ;  /* 0x000000ff09087210 */ /* 0x000fe20007ffe1ff */
[----:B0-----:R-:W-:-:S04]  /*0190*/  UIADD3 UR4, UP0, UPT, UR4, 0x10, URZ ;  /* 0x0000001004047890 */ /* 0x001fc8000ff1e0ff */
[----:B------:R-:W-:Y:S02]  /*01a0*/  UIADD3.X UR5, UPT, UPT, URZ, UR5, URZ, UP0, !UPT ;  /* 0x00000005ff057290 */ /* 0x000fe400087fe4ff */
[----:B------:R-:W-:-:S04]  /*01b0*/  IMAD.U32 R6, RZ, RZ, UR4 ;  /* 0x00000004ff067e24 */ /* 0x000fc8000f8e00ff */
[----:B------:R-:W-:-:S07]  /*01c0*/  MOV R7, UR5 ;  /* 0x0000000500077c02 */ /* 0x000fce0008000f00 */
.L_x_8:
[C---:B0-----:R-:W-:Y:S01]  /*01d0*/  IMAD.WIDE R4, R11.reuse, 0x4, R6 ;  /* 0x000000040b047825 */ /* 0x041fe200078e0206 */
[----:B------:R-:W-:-:S03]  /*01e0*/  IADD3 R11, PT, PT, R11, 0x8, RZ ;  /* 0x000000080b0b7810 */ /* 0x000fc60007ffe0ff */
[----:B------:R-:W-:Y:S01]  /*01f0*/  VIADD R8, R8, 0x8 ;  /* 0x0000000808087836 */ /* 0x000fe20000000000 */
[----:B------:R0:W-:Y:S04]  /*0200*/  STG.E desc[UR6][R4.64+-0x10], R13 ;  /* 0xfffff00d04007986 */ /* 0x0001e8000c101906 */
[----:B------:R0:W-:Y:S01]  /*0210*/  STG.E desc[UR6][R4.64+-0xc], R13 ;  /* 0xfffff40d04007986 */ /* 0x0001e2000c101906 */
[----:B------:R-:W-:-:S03]  /*0220*/  ISETP.NE.AND P1, PT, R8, RZ, PT ;  /* 0x000000ff0800720c */ /* 0x000fc60003f25270 */
[----:B------:R0:W-:Y:S04]  /*0230*/  STG.E desc[UR6][R4.64+-0x8], R13 ;  /* 0xfffff80d04007986 */ /* 0x0001e8000c101906 */
[----:B------:R0:W-:Y:S04]  /*0240*/  STG.E desc[UR6][R4.64+-0x4], R13 ;  /* 0xfffffc0d04007986 */ /* 0x0001e8000c101906 */
[----:B------:R0:W-:Y:S04]  /*0250*/  STG.E desc[UR6][R4.64], R13 ;  /* 0x0000000d04007986 */ /* 0x0001e8000c101906 */
[----:B------:R0:W-:Y:S04]  /*0260*/  STG.E desc[UR6][R4.64+0x4], R13 ;  /* 0x0000040d04007986 */ /* 0x0001e8000c101906 */
[----:B------:R0:W-:Y:S04]  /*0270*/  STG.E desc[UR6][R4.64+0x8], R13 ;  /* 0x0000080d04007986 */ /* 0x0001e8000c101906 */
[----:B------:R0:W-:Y:S01]  /*0280*/  STG.E desc[UR6][R4.64+0xc], R13 ;  /* 0x00000c0d04007986 */ /* 0x0001e2000c101906 */
[----:B------:R-:W-:Y:S05]  /*0290*/  @P1 BRA `(.L_x_8) ;  /* 0xfffffffc00cc1947 */ /* 0x000fea000383ffff */
.L_x_7:
[----:B------:R-:W-:Y:S05]  /*02a0*/  @!P0 BRA `(.L_x_6) ;  /* 0x0000000000788947 */ /* 0x000fea0003800000 */
[----:B------:R-:W-:Y:S02]  /*02b0*/  ISETP.GE.U32.AND P0, PT, R10, 0x4, PT ;  /* 0x000000040a00780c */ /* 0x000fe40003f06070 */
[----:B------:R-:W-:-:S04]  /*02c0*/  LOP3.LUT R8, R2, 0x3, RZ, 0xc0, !PT ;  /* 0x0000000302087812 */ /* 0x000fc800078ec0ff */
[----:B------:R-:W-:-:S07]  /*02d0*/  ISETP.NE.AND P1, PT, R8, RZ, PT ;  /* 0x000000ff0800720c */ /* 0x000fce0003f25270 */
[----:B------:R-:W-:Y:S06]  /*02e0*/  @!P0 BRA `(.L_x_9) ;  /* 0x0000000000248947 */ /* 0x000fec0003800000 */
[----:B0-----:R-:W0:Y:S01]  /*02f0*/  LDC.64 R4, c[0x0][0x3a8] ;  /* 0x0000ea00ff047b82 */ /* 0x001e220000000a00 */
[----:B------:R-:W-:Y:S01]  /*0300*/  IMAD.IADD R7, R0, 0x1, R9 ;  /* 0x0000000100077824 */ /* 0x000fe200078e0209 */
[----:B------:R-:W-:Y:S01]  /*0310*/  MOV R11, 0x7fffffff ;  /* 0x7fffffff000b7802 */ /* 0x000fe20000000f00 */
[----:B------:R-:W-:Y:S02]  /*0320*/  VIADD R9, R9, 0x4 ;  /* 0x0000000409097836 */ /* 0x000fe40000000000 */
[----:B0-----:R-:W-:-:S05]  /*0330*/  IMAD.WIDE R4, R7, 0x4, R4 ;  /* 0x0000000407047825 */ /* 0x001fca00078e0204 */
[----:B------:R1:W-:Y:S04]  /*0340*/  STG.E desc[UR6][R4.64], R11 ;  /* 0x0000000b04007986 */ /* 0x0003e8000c101906 */
[----:B------:R1:W-:Y:S04]  /*0350*/  STG.E desc[UR6][R4.64+0x4], R11 ;  /* 0x0000040b04007986 */ /* 0x0003e8000c101906 */
[----:B------:R1:W-:Y:S04]  /*0360*/  STG.E desc[UR6][R4.64+0x8], R11 ;  /* 0x0000080b04007986 */ /* 0x0003e8000c101906 */
[----:B------:R1:W-:Y:S02]  /*0370*/  STG.E desc[UR6][R4.64+0xc], R11 ;  /* 0x00000c0b04007986 */ /* 0x0003e4000c101906 */
.L_x_9:
[----:B------:R-:W-:Y:S05]  /*0380*/  @!P1 BRA `(.L_x_6) ;  /* 0x0000000000409947 */ /* 0x000fea0003800000 */
[----:B01----:R-:W-:Y:S02]  /*0390*/  LOP3.LUT R4, R2, 0x1, RZ, 0xc0, !PT ;  /* 0x0000000102047812 */ /* 0x003fe400078ec0ff */
[----:B------:R-:W-:Y:S02]  /*03a0*/  ISETP.NE.AND P0, PT, R8, 0x1, PT ;  /* 0x000000010800780c */ /* 0x000fe40003f05270 */
[----:B------:R-:W-:-:S13]  /*03b0*/  ISETP.NE.U32.AND P1, PT, R4, 0x1, PT ;  /* 0x000000010400780c */ /* 0x000fda0003f25070 */
[----:B------:R-:W0:Y:S01]  /*03c0*/  @!P1 LDC.64 R6, c[0x0][0x3a8] ;  /* 0x0000ea00ff069b82 */ /* 0x000e220000000a00 */
[----:B------:R-:W-:Y:S05]  /*03d0*/  @!P0 BRA `(.L_x_10) ;  /* 0x00000000001c8947 */ /* 0x000fea0003800000 */
[----:B------:R-:W1:Y:S01]  /*03e0*/  LDC.64 R4, c[0x0][0x3a8] ;  /* 0x0000ea00ff047b82 */ /* 0x000e620000000a00 */
[----:B------:R-:W-:Y:S01]  /*03f0*/  IADD3 R11, PT, PT, R0, R9, RZ ;  /* 0x00000009000b7210 */ /* 0x000fe20007ffe0ff */
[----:B------:R-:W-:Y:S01]  /*0400*/  IMAD.MOV.U32 R13, RZ, RZ, 0x7fffffff ;  /* 0x7fffffffff0d7424 */ /* 0x000fe200078e00ff */
[----:B------:R-:W-:-:S03]  /*0410*/  IADD3 R9, PT, PT, R9, 0x2, RZ ;  /* 0x0000000209097810 */ /* 0x000fc60007ffe0ff */
[----:B-1----:R-:W-:-:S05]  /*0420*/  IMAD.WIDE R4, R11, 0x4, R4 ;  /* 0x000000040b047825 */ /* 0x002fca00078e0204 */
[----:B------:R1:W-:Y:S04]  /*0430*/  STG.E desc[UR6][R4.64], R13 ;  /* 0x0000000d04007986 */ /* 0x0003e8000c101906 */
[----:B------:R1:W-:Y:S02]  /*0440*/  STG.E desc[UR6][R4.64+0x4], R13 ;  /* 0x0000040d04007986 */ /* 0x0003e4000c101906 */
.L_x_10:
[----:B-1----:R-:W-:Y:S01]  /*0450*/  @!P1 IMAD.IADD R5, R0, 0x1, R9 ;  /* 0x0000000100059824 */ /* 0x002fe200078e0209 */
[----:B------:R-:W-:-:S03]  /*0460*/  @!P1 MOV R9, 0x7fffffff ;  /* 0x7fffffff00099802 */ /* 0x000fc60000000f00 */
[----:B0-----:R-:W-:-:S05]  /*0470*/  @!P1 IMAD.WIDE R4, R5, 0x4, R6 ;  /* 0x0000000405049825 */ /* 0x001fca00078e0206 */
[----:B------:R2:W-:Y:S02]  /*0480*/  @!P1 STG.E desc[UR6][R4.64], R9 ;  /* 0x0000000904009986 */ /* 0x0005e4000c101906 */
.L_x_6:
[----:B------:R-:W-:Y:S01]  /*0490*/  ISETP.GE.AND P0, PT, R3, R2, PT ;  /* 0x000000020300720c */ /* 0x000fe20003f06270 */
[----:B--2---:R-:W2:Y:S01]  /*04a0*/  LDC.64 R8, c[0x0][0x3a0] ;  /* 0x0000e800ff087b82 */ /* 0x004ea20000000a00 */
[----:B01----:R-:W-:-:S11]  /*04b0*/  IADD3 R4, PT, PT, R0, 0x1, RZ ;  /* 0x0000000100047810 */ /* 0x003fd60007ffe0ff */
[----:B------:R-:W0:Y:S01]  /*04c0*/  @!P0 LDC.64 R6, c[0x0][0x3a8] ;  /* 0x0000ea00ff068b82 */ /* 0x000e220000000a00 */
[----:B------:R-:W-:Y:S02]  /*04d0*/  @!P0 IMAD.IADD R5, R3, 0x1, R0 ;  /* 0x0000000103058824 */ /* 0x000fe400078e0200 */
[----:B--2---:R-:W-:-:S04]  /*04e0*/  IMAD.WIDE R8, R0, 0x4, R8 ;  /* 0x0000000400087825 */ /* 0x004fc800078e0208 */
[----:B0-----:R-:W-:-:S04]  /*04f0*/  @!P0 IMAD.WIDE R6, R5, 0x4, R6 ;  /* 0x0000000405068825 */ /* 0x001fc800078e0206 */
[----:B------:R-:W-:Y:S01]  /*0500*/  IMAD.MOV.U32 R5, RZ, RZ, R0 ;  /* 0x000000ffff057224 */ /* 0x000fe200078e0000 */
[----:B------:R0:W-:Y:S04]  /*0510*/  @!P0 STG.E desc[UR6][R6.64], RZ ;  /* 0x000000ff06008986 */ /* 0x0001e8000c101906 */
[----:B------:R0:W-:Y:S02]  /*0520*/  STG.E desc[UR6][R8.64], R3 ;  /* 0x0000000308007986 */ /* 0x0001e4000c101906 */
.L_x_14:
[----:B0-----:R-:W0:Y:S08]  /*0530*/  LDC.64 R2, c[0x0][0x3a0] ;  /* 0x0000e800ff027b82 */ /* 0x001e300000000a00 */
[----:B------:R-:W1:Y:S01]  /*0540*/  LDC.64 R6, c[0x0][0x398] ;  /* 0x0000e600ff067b82 */ /* 0x000e620000000a00 */
[----:B0-----:R-:W-:-:S05]  /*0550*/  IMAD.WIDE R2, R5, 0x4, R2 ;  /* 0x0000000405027825 */ /* 0x001fca00078e0202 */
[----:B------:R-:W1:Y:S02]  /*0560*/  LDG.E R15, desc[UR6][R2.64] ;  /* 0x00000006020f7981 */ /* 0x000e64000c1e1900 */
[----:B-1----:R-:W-:-:S05]  /*0570*/  IMAD.WIDE R6, R15, 0x4, R6 ;  /* 0x000000040f067825 */ /* 0x002fca00078e0206 */
[----:B------:R-:W2:Y:S04]  /*0580*/  LDG.E R17, desc[UR6][R6.64] ;  /* 0x0000000606117981 */ /* 0x000ea8000c1e1900 */
[----:B------:R-:W2:Y:S01]  /*0590*/  LDG.E R8, desc[UR6][R6.64+0x4] ;  /* 0x0000040606087981 */ /* 0x000ea2000c1e1900 */
[----:B------:R-:W-:Y:S01]  /*05a0*/  BSSY.RECONVERGENT B0, `(.L_x_11) ;  /* 0x000001c000007945 */ /* 0x000fe20003800200 */
[----:B------:R-:W-:Y:S02]  /*05b0*/  IADD3 R5, PT, PT, R5, 0x1, RZ ;  /* 0x0000000105057810 */ /* 0x000fe40007ffe0ff */
[----:B--2---:R-:W-:-:S13]  /*05c0*/  ISETP.GE.AND P0, PT, R17, R8, PT ;  /* 0x000000081100720c */ /* 0x004fda0003f06270 */
[----:B------:R-:W-:Y:S05]  /*05d0*/  @P0 BRA `(.L_x_12) ;  /* 0x0000000000600947 */ /* 0x000fea0003800000 */
[----:B------:R-:W0:Y:S08]  /*05e0*/  LDC.64 R6, c[0x0][0x3a8] ;  /* 0x0000ea00ff067b82 */ /* 0x000e300000000a00 */
[----:B------:R-:W1:Y:S08]  /*05f0*/  LDC.64 R8, c[0x0][0x398] ;  /* 0x0000e600ff087b82 */ /* 0x000e700000000a00 */
[----:B------:R-:W2:Y:S02]  /*0600*/  LDC.64 R10, c[0x0][0x390] ;  /* 0x0000e400ff0a7b82 */ /* 0x000ea40000000a00 */
.L_x_13:
[----:B--2---:R-:W-:-:S05]  /*0610*/  IMAD.WIDE R18, R17, 0x4, R10 ;  /* 0x0000000411127825 */ /* 0x004fca00078e020a */
[----:B------:R-:W2:Y:S02]  /*0620*/  LDG.E R27, desc[UR6][R18.64] ;  /* 0x00000006121b7981 */ /* 0x000ea4000c1e1900 */
[----:B--2---:R-:W-:-:S04]  /*0630*/  IMAD.IADD R13, R0, 0x1, R27 ;  /* 0x00000001000d7824 */ /* 0x004fc800078e021b */
[----:B0-----:R-:W-:-:S05]  /*0640*/  IMAD.WIDE R12, R13, 0x4, R6 ;  /* 0x000000040d0c7825 */ /* 0x001fca00078e0206 */
[----:B------:R-:W2:Y:S02]  /*0650*/  LDG.E R14, desc[UR6][R12.64] ;  /* 0x000000060c0e7981 */ /* 0x000ea4000c1e1900 */
[----:B--2---:R-:W-:-:S13]  /*0660*/  ISETP.NE.AND P0, PT, R14, 0x7fffffff, PT ;  /* 0x7fffffff0e00780c */ /* 0x004fda0003f05270 */
[----:B------:R-:W-:Y:S01]  /*0670*/  @!P0 IADD3 R21, PT, PT, R0, R15, RZ ;  /* 0x0000000f00158210 */ /* 0x000fe20007ffe0ff */
[----:B------:R-:W0:Y:S04]  /*0680*/  @!P0 LDC.64 R22, c[0x0][0x3a0] ;  /* 0x0000e800ff168b82 */ /* 0x000e280000000a00 */
[----:B------:R-:W-:-:S06]  /*0690*/  @!P0 IMAD.WIDE R20, R21, 0x4, R6 ;  /* 0x0000000415148825 */ /* 0x000fcc00078e0206 */
[----:B------:R-:W2:Y:S01]  /*06a0*/  @!P0 LDG.E R20, desc[UR6][R20.64] ;  /* 0x0000000614148981 */ /* 0x000ea2000c1e1900 */
[----:B0-----:R-:W-:-:S04]  /*06b0*/  @!P0 IMAD.WIDE R22, R4, 0x4, R22 ;  /* 0x0000000404168825 */ /* 0x001fc800078e0216 */
[----:B--2---:R-:W-:-:S05]  /*06c0*/  @!P0 VIADD R25, R20, 0x1 ;  /* 0x0000000114198836 */ /* 0x004fca0000000000 */
[----:B------:R3:W-:Y:S04]  /*06d0*/  @!P0 STG.E desc[UR6][R12.64], R25 ;  /* 0x000000190c008986 */ /* 0x0007e8000c101906 */
[----:B------:R3:W-:Y:S04]  /*06e0*/  @!P0 STG.E desc[UR6][R22.64], R27 ;  /* 0x0000001b16008986 */ /* 0x0007e8000c101906 */
[----:B------:R-:W1:Y:S02]  /*06f0*/  @!P0 LDG.E R15, desc[UR6][R2.64] ;  /* 0x00000006020f8981 */ /* 0x000e64000c1e1900 */
[----:B-1----:R-:W-:-:S06]  /*0700*/  IMAD.WIDE R18, R15, 0x4, R8 ;  /* 0x000000040f127825 */ /* 0x002fcc00078e0208 */
[----:B------:R-:W2:Y:S01]  /*0710*/  LDG.E R18, desc[UR6][R18.64+0x4] ;  /* 0x0000040612127981 */ /* 0x000ea2000c1e1900 */
[----:B------:R-:W-:Y:S01]  /*0720*/  IADD3 R17, PT, PT, R17, 0x1, RZ ;  /* 0x0000000111117810 */ /* 0x000fe20007ffe0ff */
[----:B------:R-:W-:-:S03]  /*0730*/  @!P0 VIADD R4, R4, 0x1 ;  /* 0x0000000104048836 */ /* 0x000fc60000000000 */
[----:B--2---:R-:W-:-:S13]  /*0740*/  ISETP.GE.AND P1, PT, R17, R18, PT ;  /* 0x000000121100720c */ /* 0x004fda0003f26270 */
[----:B---3--:R-:W-:Y:S05]  /*0750*/  @!P1 BRA `(.L_x_13) ;  /* 0xfffffffc00ac9947 */ /* 0x008fea000383ffff */
.L_x_12:
[----:B------:R-:W-:Y:S05]  /*0760*/  BSYNC.RECONVERGENT B0 ;  /* 0x0000000000007941 */ /* 0x000fea0003800200 */
.L_x_11:
[----:B------:R-:W-:-:S13]  /*0770*/  ISETP.NE.AND P0, PT, R5, R4, PT ;  /* 0x000000040500720c */ /* 0x000fda0003f05270 */
[----:B------:R-:W-:Y:S05]  /*0780*/  @P0 BRA `(.L_x_14) ;  /* 0xfffffffc00680947 */ /* 0x000fea000383ffff */
[----:B------:R-:W-:Y:S05]  /*0790*/  EXIT ;  /* 0x000000000000794d */ /* 0x000fea0003800000 */
.L_x_15:
        /* <DEDUP_REMOVED lines=14> */
.L_x_20:


//--------------------- .nv.shared.reserved.0     --------------------------
	.section	.nv.shared.reserved.0,"aw",@nobits
	.weak		__nv_reservedSMEM_offset_0_alias
	.size		__nv_reservedSMEM_offset_0_alias, 0, 64
	.other		__nv_reservedSMEM_offset_0_alias,@"STO_CUDA_RESERVED_SHARED STV_DEFAULT"
__nv_reservedSMEM_offset_0_alias:
	.zero		0
	.zero		64


//--------------------- .nv.global                --------------------------
	.section	.nv.global,"aw",@nobits
	.align	4
.nv.global:
	.type		firsOccurrence,@object
	.size		firsOccurrence,(.L_0 - firsOccurrence)
firsOccurrence:
	.zero		4
.L_0:


//--------------------- .nv.constant0.setBox      --------------------------
	.section	.nv.constant0.setBox,"a",@progbits
	.sectionflags	@""
	.align	4
.nv.constant0.setBox:
	.zero		920


//--------------------- .nv.constant0.resetBlocked --------------------------
	.section	.nv.constant0.resetBlocked,"a",@progbits
	.sectionflags	@""
	.align	4
.nv.constant0.resetBlocked:
	.zero		912


//--------------------- .nv.constant0.findFirstFreeBox --------------------------
	.section	.nv.constant0.findFirstFreeBox,"a",@progbits
	.sectionflags	@""
	.align	4
.nv.constant0.findFirstFreeBox:
	.zero		912


//--------------------- .nv.constant0.findUsedBoxes --------------------------
	.section	.nv.constant0.findUsedBoxes,"a",@progbits
	.sectionflags	@""
	.align	4
.nv.constant0.findUsedBoxes:
	.zero		944


//--------------------- .nv.constant0.BFS         --------------------------
	.section	.nv.constant0.BFS,"a",@progbits
	.sectionflags	@""
	.align	4
.nv.constant0.BFS:
	.zero		944


//--------------------- SYMBOLS --------------------------

	.type		.nv.reservedSmem.offset0,@object
	.size		.nv.reservedSmem.offset0,0x4
